//
// Generated by NVIDIA NVVM Compiler
//
// Compiler Build ID: CL-36424714
// Cuda compilation tools, release 13.0, V13.0.88
// Based on NVVM 20.0.0
//

.version 9.0
.target sm_100
.address_size 64

	// .globl	_Z5add_aPiS_S_i

.visible .entry _Z5add_aPiS_S_i(
	.param .u64 .ptr .align 1 _Z5add_aPiS_S_i_param_0,
	.param .u64 .ptr .align 1 _Z5add_aPiS_S_i_param_1,
	.param .u64 .ptr .align 1 _Z5add_aPiS_S_i_param_2,
	.param .u32 _Z5add_aPiS_S_i_param_3
)
{
	.reg .pred 	%p<2>;
	.reg .b32 	%r<6>;
	.reg .b64 	%rd<11>;

	ld.param.u64 	%rd1, [_Z5add_aPiS_S_i_param_0];
	ld.param.u64 	%rd2, [_Z5add_aPiS_S_i_param_1];
	ld.param.u64 	%rd3, [_Z5add_aPiS_S_i_param_2];
	ld.param.u32 	%r2, [_Z5add_aPiS_S_i_param_3];
	mov.u32 	%r1, %tid.x;
	setp.ge.s32 	%p1, %r1, %r2;
	@%p1 bra 	$L__BB0_2;
	cvta.to.global.u64 	%rd4, %rd1;
	cvta.to.global.u64 	%rd5, %rd2;
	cvta.to.global.u64 	%rd6, %rd3;
	mul.wide.u32 	%rd7, %r1, 4;
	add.s64 	%rd8, %rd4, %rd7;
	ld.global.u32 	%r3, [%rd8];
	add.s64 	%rd9, %rd5, %rd7;
	ld.global.u32 	%r4, [%rd9];
	add.s32 	%r5, %r4, %r3;
	add.s64 	%rd10, %rd6, %rd7;
	st.global.u32 	[%rd10], %r5;
$L__BB0_2:
	ret;

}


// ===== COMPILED SASS (sm_100) =====

	.target	sm_100

	.elftype	@"ET_EXEC"


//--------------------- .note.nv.tkinfo           --------------------------
	.section	.note.nv.tkinfo,"",@"SHT_NOTE"
	.sectionflags	@"SHF_NOTE_NV_TKINFO"
	.tkinfo
        /*0018*/ 	.word	0x00000002
        /*0030*/ 	.string	""
        /*0030*/ 	.string	"ptxas"
        /*0030*/ 	.string	"Cuda compilation tools, release 13.0, V13.0.88"
        /*0030*/ 	.string	"Build cuda_13.0.r13.0/compiler.36424714_0"
        /*0030*/ 	.string	"-arch sm_100 -m 64 "



//--------------------- .note.nv.cuinfo           --------------------------
	.section	.note.nv.cuinfo,"",@"SHT_NOTE"
	.sectionflags	@"SHF_NOTE_NV_CUINFO"
        /*0018*/ 	.short	0x0002
        /*001a*/ 	.short	0x0064
        /*001c*/ 	.short	0x0082
	.zero		2


//--------------------- .nv.info                  --------------------------
	.section	.nv.info,"",@"SHT_CUDA_INFO"
	.align	4


	//----- nvinfo : EIATTR_REGCOUNT
	.align		4
        /*0000*/ 	.byte	0x04, 0x2f
        /*0002*/ 	.short	(.L_1 - .L_0)
	.align		4
.L_0:
        /*0004*/ 	.word	index@(_Z5add_aPiS_S_i)
        /*0008*/ 	.word	0x0000000c


	//----- nvinfo : EIATTR_FRAME_SIZE
	.align		4
.L_1:
        /*000c*/ 	.byte	0x04, 0x11
        /*000e*/ 	.short	(.L_3 - .L_2)
	.align		4
.L_2:
        /*0010*/ 	.word	index@(_Z5add_aPiS_S_i)
        /*0014*/ 	.word	0x00000000


	//----- nvinfo : EIATTR_MIN_STACK_SIZE
	.align		4
.L_3:
        /*0018*/ 	.byte	0x04, 0x12
        /*001a*/ 	.short	(.L_5 - .L_4)
	.align		4
.L_4:
        /*001c*/ 	.word	index@(_Z5add_aPiS_S_i)
        /*0020*/ 	.word	0x00000000
.L_5:


//--------------------- .nv.compat                --------------------------
	.section	.nv.compat,"",@"SHT_CUDA_COMPAT_INFO"
	.align	4
        /*0000*/ 	.byte	0x02, 0x09, 0x00, 0x00, 0x02, 0x02, 0x01, 0x00, 0x02, 0x05, 0x05, 0x00, 0x03, 0x07, 0x01, 0x01
        /*0010*/ 	.byte	0x02, 0x03, 0x00, 0x00, 0x02, 0x06, 0x01, 0x00, 0x04, 0x0b, 0x08, 0x00, 0x09, 0x00, 0x00, 0x00
        /*0020*/ 	.byte	0x00, 0x00, 0x00, 0x00


//--------------------- .nv.info._Z5add_aPiS_S_i  --------------------------
	.section	.nv.info._Z5add_aPiS_S_i,"",@"SHT_CUDA_INFO"
	.sectionflags	@""
	.align	4


	//----- nvinfo : EIATTR_CUDA_API_VERSION
	.align		4
        /*0000*/ 	.byte	0x04, 0x37
        /*0002*/ 	.short	(.L_7 - .L_6)
.L_6:
        /*0004*/ 	.word	0x00000082


	//----- nvinfo : EIATTR_KPARAM_INFO
	.align		4
.L_7:
        /*0008*/ 	.byte	0x04, 0x17
        /*000a*/ 	.short	(.L_9 - .L_8)
.L_8:
        /*000c*/ 	.word	0x00000000
        /*0010*/ 	.short	0x0003
        /*0012*/ 	.short	0x0018
        /*0014*/ 	.byte	0x00, 0xf0, 0x11, 0x00


	//----- nvinfo : EIATTR_KPARAM_INFO
	.align		4
.L_9:
        /*0018*/ 	.byte	0x04, 0x17
        /*001a*/ 	.short	(.L_11 - .L_10)
.L_10:
        /*001c*/ 	.word	0x00000000
        /*0020*/ 	.short	0x0002
        /*0022*/ 	.short	0x0010
        /*0024*/ 	.byte	0x00, 0xf5, 0x21, 0x00


	//----- nvinfo : EIATTR_KPARAM_INFO
	.align		4
.L_11:
        /*0028*/ 	.byte	0x04, 0x17
        /*002a*/ 	.short	(.L_13 - .L_12)
.L_12:
        /*002c*/ 	.word	0x00000000
        /*0030*/ 	.short	0x0001
        /*0032*/ 	.short	0x0008
        /*0034*/ 	.byte	0x00, 0xf5, 0x21, 0x00


	//----- nvinfo : EIATTR_KPARAM_INFO
	.align		4
.L_13:
        /*0038*/ 	.byte	0x04, 0x17
        /*003a*/ 	.short	(.L_15 - .L_14)
.L_14:
        /*003c*/ 	.word	0x00000000
        /*0040*/ 	.short	0x0000
        /*0042*/ 	.short	0x0000
        /*0044*/ 	.byte	0x00, 0xf5, 0x21, 0x00


	//----- nvinfo : EIATTR_SPARSE_MMA_MASK
	.align		4
.L_15:
        /*0048*/ 	.byte	0x03, 0x50
        /*004a*/ 	.short	0x0000


	//----- nvinfo : EIATTR_MAXREG_COUNT
	.align		4
        /*004c*/ 	.byte	0x03, 0x1b
        /*004e*/ 	.short	0x00ff


	//----- nvinfo : EIATTR_MERCURY_ISA_VERSION
	.align		4
        /*0050*/ 	.byte	0x03, 0x5f
        /*0052*/ 	.short	0x0101


	//----- nvinfo : EIATTR_VRC_CTA_INIT_COUNT
	.align		4
        /*0054*/ 	.byte	0x02, 0x4a
	.zero		1
	.zero		1


	//----- nvinfo : EIATTR_EXIT_INSTR_OFFSETS
	.align		4
        /*0058*/ 	.byte	0x04, 0x1c
        /*005a*/ 	.short	(.L_17 - .L_16)


	//   ....[0]....
.L_16:
        /*005c*/ 	.word	0x00000040


	//   ....[1]....
        /*0060*/ 	.word	0x00000100


	//----- nvinfo : EIATTR_CBANK_PARAM_SIZE
	.align		4
.L_17:
        /*0064*/ 	.byte	0x03, 0x19
        /*0066*/ 	.short	0x001c


	//----- nvinfo : EIATTR_PARAM_CBANK
	.align		4
        /*0068*/ 	.byte	0x04, 0x0a
        /*006a*/ 	.short	(.L_19 - .L_18)
	.align		4
.L_18:
        /*006c*/ 	.word	index@(.nv.constant0._Z5add_aPiS_S_i)
        /*0070*/ 	.short	0x0380
        /*0072*/ 	.short	0x001c


	//----- nvinfo : EIATTR_SW_WAR
	.align		4
.L_19:
        /*0074*/ 	.byte	0x04, 0x36
        /*0076*/ 	.short	(.L_21 - .L_20)
.L_20:
        /*0078*/ 	.word	0x00000008
.L_21:


//--------------------- .nv.callgraph             --------------------------
	.section	.nv.callgraph,"",@"SHT_CUDA_CALLGRAPH"
	.align	4
	.sectionentsize	8
	.align		4
        /*0000*/ 	.word	0x00000000
	.align		4
        /*0004*/ 	.word	0xffffffff
	.align		4
        /*0008*/ 	.word	0x00000000
	.align		4
        /*000c*/ 	.word	0xfffffffe
	.align		4
        /*0010*/ 	.word	0x00000000
	.align		4
        /*0014*/ 	.word	0xfffffffd
	.align		4
        /*0018*/ 	.word	0x00000000
	.align		4
        /*001c*/ 	.word	0xfffffffc


//--------------------- .text._Z5add_aPiS_S_i     --------------------------
	.section	.text._Z5add_aPiS_S_i,"ax",@progbits
	.align	128
        .global         _Z5add_aPiS_S_i
        .type           _Z5add_aPiS_S_i,@function
        .size           _Z5add_aPiS_S_i,(.L_x_1 - _Z5add_aPiS_S_i)
        .other          _Z5add_aPiS_S_i,@"STO_CUDA_ENTRY STV_DEFAULT"
_Z5add_aPiS_S_i:
.text._Z5add_aPiS_S_i:
[----:B------:R-:W-:Y:S01]  /*0000*/  LDC R1, c[0x0][0x37c] ;  /* 0x0000df00ff017b82 */ /* 0x000fe20000000800 */
[----:B------:R-:W0:Y:S01]  /*0010*/  S2R R9, SR_TID.X ;  /* 0x0000000000097919 */ /* 0x000e220000002100 */
[----:B------:R-:W0:Y:S02]  /*0020*/  LDCU UR4, c[0x0][0x398] ;  /* 0x00007300ff0477ac */ /* 0x000e240008000800 */
[----:B0-----:R-:W-:-:S13]  /*0030*/  ISETP.GE.AND P0, PT, R9, UR4, PT ;  /* 0x0000000409007c0c */ /* 0x001fda000bf06270 */
[----:B------:R-:W-:Y:S05]  /*0040*/  @P0 EXIT ;  /* 0x000000000000094d */ /* 0x000fea0003800000 */
[----:B------:R-:W0:Y:S01]  /*0050*/  LDC.64 R2, c[0x0][0x380] ;  /* 0x0000e000ff027b82 */ /* 0x000e220000000a00 */
[----:B------:R-:W1:Y:S07]  /*0060*/  LDCU.64 UR4, c[0x0][0x358] ;  /* 0x00006b00ff0477ac */ /* 0x000e6e0008000a00 */
[----:B------:R-:W2:Y:S08]  /*0070*/  LDC.64 R4, c[0x0][0x388] ;  /* 0x0000e200ff047b82 */ /* 0x000eb00000000a00 */
[----:B------:R-:W3:Y:S01]  /*0080*/  LDC.64 R6, c[0x0][0x390] ;  /* 0x0000e400ff067b82 */ /* 0x000ee20000000a00 */
[----:B0-----:R-:W-:-:S06]  /*0090*/  IMAD.WIDE.U32 R2, R9, 0x4, R2 ;  /* 0x0000000409027825 */ /* 0x001fcc00078e0002 */
[----:B-1----:R-:W4:Y:S01]  /*00a0*/  LDG.E R2, desc[UR4][R2.64] ;  /* 0x0000000402027981 */ /* 0x002f22000c1e1900 */
[----:B--2---:R-:W-:-:S06]  /*00b0*/  IMAD.WIDE.U32 R4, R9, 0x4, R4 ;  /* 0x0000000409047825 */ /* 0x004fcc00078e0004 */
[----:B------:R-:W4:Y:S01]  /*00c0*/  LDG.E R5, desc[UR4][R4.64] ;  /* 0x0000000404057981 */ /* 0x000f22000c1e1900 */
[----:B---3--:R-:W-:Y:S01]  /*00d0*/  IMAD.WIDE.U32 R6, R9, 0x4, R6 ;  /* 0x0000000409067825 */ /* 0x008fe200078e0006 */
[----:B----4-:R-:W-:-:S05]  /*00e0*/  IADD3 R9, PT, PT, R2, R5, RZ ;  /* 0x0000000502097210 */ /* 0x010fca0007ffe0ff */
[----:B------:R-:W-:Y:S01]  /*00f0*/  STG.E desc[UR4][R6.64], R9 ;  /* 0x0000000906007986 */ /* 0x000fe2000c101904 */
[----:B------:R-:W-:Y:S05]  /*0100*/  EXIT ;  /* 0x000000000000794d */ /* 0x000fea0003800000 */
.L_x_0:
[----:B------:R-:W-:-:S00]  /*0110*/  BRA `(.L_x_0) ;  /* 0xfffffffc00fc7947 */ /* 0x000fc0000383ffff */
[----:B------:R-:W-:-:S00]  /*0120*/  NOP ;  /* 0x0000000000007918 */ /* 0x000fc00000000000 */
        /* <DEDUP_REMOVED lines=13> */
.L_x_1:


//--------------------- .nv.shared.reserved.0     --------------------------
	.section	.nv.shared.reserved.0,"aw",@nobits
	.weak		__nv_reservedSMEM_offset_0_alias
	.size		__nv_reservedSMEM_offset_0_alias, 0, 64
	.other		__nv_reservedSMEM_offset_0_alias,@"STO_CUDA_RESERVED_SHARED STV_DEFAULT"
__nv_reservedSMEM_offset_0_alias:
	.zero		0
	.zero		64


//--------------------- .nv.constant0._Z5add_aPiS_S_i --------------------------
	.section	.nv.constant0._Z5add_aPiS_S_i,"a",@progbits
	.sectionflags	@""
	.align	4
.nv.constant0._Z5add_aPiS_S_i:
	.zero		924


//--------------------- SYMBOLS --------------------------

	.type		.nv.reservedSmem.offset0,@object
	.size		.nv.reservedSmem.offset0,0x4
